//
// Generated by NVIDIA NVVM Compiler
//
// Compiler Build ID: CL-36424714
// Cuda compilation tools, release 13.0, V13.0.88
// Based on NVVM 20.0.0
//

.version 9.0
.target sm_100
.address_size 64

	// .globl	_Z6sumallPfPS_iii

.visible .entry _Z6sumallPfPS_iii(
	.param .u64 .ptr .align 1 _Z6sumallPfPS_iii_param_0,
	.param .u64 .ptr .align 1 _Z6sumallPfPS_iii_param_1,
	.param .u32 _Z6sumallPfPS_iii_param_2,
	.param .u32 _Z6sumallPfPS_iii_param_3,
	.param .u32 _Z6sumallPfPS_iii_param_4
)
{
	.reg .pred 	%p<13>;
	.reg .b32 	%r<36>;
	.reg .b32 	%f<86>;
	.reg .b64 	%rd<111>;

	ld.param.u64 	%rd8, [_Z6sumallPfPS_iii_param_0];
	ld.param.u64 	%rd9, [_Z6sumallPfPS_iii_param_1];
	ld.param.u32 	%r17, [_Z6sumallPfPS_iii_param_2];
	ld.param.u32 	%r18, [_Z6sumallPfPS_iii_param_3];
	ld.param.u32 	%r19, [_Z6sumallPfPS_iii_param_4];
	cvta.to.global.u64 	%rd1, %rd9;
	mov.u32 	%r21, %ctaid.x;
	mov.u32 	%r22, %ntid.x;
	mov.u32 	%r23, %tid.x;
	mad.lo.s32 	%r24, %r21, %r22, %r23;
	mov.u32 	%r25, %ctaid.y;
	mov.u32 	%r26, %ntid.y;
	mov.u32 	%r27, %tid.y;
	mad.lo.s32 	%r28, %r25, %r26, %r27;
	mad.lo.s32 	%r1, %r18, %r28, %r24;
	setp.ge.s32 	%p1, %r24, %r18;
	setp.ge.s32 	%p2, %r28, %r19;
	or.pred  	%p3, %p1, %p2;
	@%p3 bra 	$L__BB0_16;
	setp.lt.s32 	%p4, %r17, 1;
	mov.f32 	%f85, 0f00000000;
	@%p4 bra 	$L__BB0_15;
	and.b32  	%r2, %r17, 15;
	setp.lt.u32 	%p5, %r17, 16;
	mov.f32 	%f84, 0f00000000;
	mov.b32 	%r33, 0;
	@%p5 bra 	$L__BB0_5;
	and.b32  	%r33, %r17, 2147483632;
	neg.s32 	%r31, %r33;
	add.s64 	%rd109, %rd1, 64;
	mov.f32 	%f84, 0f00000000;
	mul.wide.s32 	%rd12, %r1, 4;
$L__BB0_4:
	.pragma "nounroll";
	ld.global.u64 	%rd10, [%rd109+-64];
	cvta.to.global.u64 	%rd11, %rd10;
	add.s64 	%rd13, %rd11, %rd12;
	ld.global.f32 	%f20, [%rd13];
	add.f32 	%f21, %f84, %f20;
	ld.global.u64 	%rd14, [%rd109+-56];
	cvta.to.global.u64 	%rd15, %rd14;
	add.s64 	%rd16, %rd15, %rd12;
	ld.global.f32 	%f22, [%rd16];
	add.f32 	%f23, %f21, %f22;
	ld.global.u64 	%rd17, [%rd109+-48];
	cvta.to.global.u64 	%rd18, %rd17;
	add.s64 	%rd19, %rd18, %rd12;
	ld.global.f32 	%f24, [%rd19];
	add.f32 	%f25, %f23, %f24;
	ld.global.u64 	%rd20, [%rd109+-40];
	cvta.to.global.u64 	%rd21, %rd20;
	add.s64 	%rd22, %rd21, %rd12;
	ld.global.f32 	%f26, [%rd22];
	add.f32 	%f27, %f25, %f26;
	ld.global.u64 	%rd23, [%rd109+-32];
	cvta.to.global.u64 	%rd24, %rd23;
	add.s64 	%rd25, %rd24, %rd12;
	ld.global.f32 	%f28, [%rd25];
	add.f32 	%f29, %f27, %f28;
	ld.global.u64 	%rd26, [%rd109+-24];
	cvta.to.global.u64 	%rd27, %rd26;
	add.s64 	%rd28, %rd27, %rd12;
	ld.global.f32 	%f30, [%rd28];
	add.f32 	%f31, %f29, %f30;
	ld.global.u64 	%rd29, [%rd109+-16];
	cvta.to.global.u64 	%rd30, %rd29;
	add.s64 	%rd31, %rd30, %rd12;
	ld.global.f32 	%f32, [%rd31];
	add.f32 	%f33, %f31, %f32;
	ld.global.u64 	%rd32, [%rd109+-8];
	cvta.to.global.u64 	%rd33, %rd32;
	add.s64 	%rd34, %rd33, %rd12;
	ld.global.f32 	%f34, [%rd34];
	add.f32 	%f35, %f33, %f34;
	ld.global.u64 	%rd35, [%rd109];
	cvta.to.global.u64 	%rd36, %rd35;
	add.s64 	%rd37, %rd36, %rd12;
	ld.global.f32 	%f36, [%rd37];
	add.f32 	%f37, %f35, %f36;
	ld.global.u64 	%rd38, [%rd109+8];
	cvta.to.global.u64 	%rd39, %rd38;
	add.s64 	%rd40, %rd39, %rd12;
	ld.global.f32 	%f38, [%rd40];
	add.f32 	%f39, %f37, %f38;
	ld.global.u64 	%rd41, [%rd109+16];
	cvta.to.global.u64 	%rd42, %rd41;
	add.s64 	%rd43, %rd42, %rd12;
	ld.global.f32 	%f40, [%rd43];
	add.f32 	%f41, %f39, %f40;
	ld.global.u64 	%rd44, [%rd109+24];
	cvta.to.global.u64 	%rd45, %rd44;
	add.s64 	%rd46, %rd45, %rd12;
	ld.global.f32 	%f42, [%rd46];
	add.f32 	%f43, %f41, %f42;
	ld.global.u64 	%rd47, [%rd109+32];
	cvta.to.global.u64 	%rd48, %rd47;
	add.s64 	%rd49, %rd48, %rd12;
	ld.global.f32 	%f44, [%rd49];
	add.f32 	%f45, %f43, %f44;
	ld.global.u64 	%rd50, [%rd109+40];
	cvta.to.global.u64 	%rd51, %rd50;
	add.s64 	%rd52, %rd51, %rd12;
	ld.global.f32 	%f46, [%rd52];
	add.f32 	%f47, %f45, %f46;
	ld.global.u64 	%rd53, [%rd109+48];
	cvta.to.global.u64 	%rd54, %rd53;
	add.s64 	%rd55, %rd54, %rd12;
	ld.global.f32 	%f48, [%rd55];
	add.f32 	%f49, %f47, %f48;
	ld.global.u64 	%rd56, [%rd109+56];
	cvta.to.global.u64 	%rd57, %rd56;
	add.s64 	%rd58, %rd57, %rd12;
	ld.global.f32 	%f50, [%rd58];
	add.f32 	%f84, %f49, %f50;
	add.s32 	%r31, %r31, 16;
	add.s64 	%rd109, %rd109, 128;
	setp.ne.s32 	%p6, %r31, 0;
	@%p6 bra 	$L__BB0_4;
$L__BB0_5:
	setp.eq.s32 	%p7, %r2, 0;
	@%p7 bra 	$L__BB0_14;
	and.b32  	%r8, %r17, 7;
	setp.lt.u32 	%p8, %r2, 8;
	@%p8 bra 	$L__BB0_8;
	mul.wide.u32 	%rd59, %r33, 8;
	add.s64 	%rd60, %rd1, %rd59;
	ld.global.u64 	%rd61, [%rd60];
	cvta.to.global.u64 	%rd62, %rd61;
	mul.wide.s32 	%rd63, %r1, 4;
	add.s64 	%rd64, %rd62, %rd63;
	ld.global.f32 	%f52, [%rd64];
	add.f32 	%f53, %f84, %f52;
	ld.global.u64 	%rd65, [%rd60+8];
	cvta.to.global.u64 	%rd66, %rd65;
	add.s64 	%rd67, %rd66, %rd63;
	ld.global.f32 	%f54, [%rd67];
	add.f32 	%f55, %f53, %f54;
	ld.global.u64 	%rd68, [%rd60+16];
	cvta.to.global.u64 	%rd69, %rd68;
	add.s64 	%rd70, %rd69, %rd63;
	ld.global.f32 	%f56, [%rd70];
	add.f32 	%f57, %f55, %f56;
	ld.global.u64 	%rd71, [%rd60+24];
	cvta.to.global.u64 	%rd72, %rd71;
	add.s64 	%rd73, %rd72, %rd63;
	ld.global.f32 	%f58, [%rd73];
	add.f32 	%f59, %f57, %f58;
	ld.global.u64 	%rd74, [%rd60+32];
	cvta.to.global.u64 	%rd75, %rd74;
	add.s64 	%rd76, %rd75, %rd63;
	ld.global.f32 	%f60, [%rd76];
	add.f32 	%f61, %f59, %f60;
	ld.global.u64 	%rd77, [%rd60+40];
	cvta.to.global.u64 	%rd78, %rd77;
	add.s64 	%rd79, %rd78, %rd63;
	ld.global.f32 	%f62, [%rd79];
	add.f32 	%f63, %f61, %f62;
	ld.global.u64 	%rd80, [%rd60+48];
	cvta.to.global.u64 	%rd81, %rd80;
	add.s64 	%rd82, %rd81, %rd63;
	ld.global.f32 	%f64, [%rd82];
	add.f32 	%f65, %f63, %f64;
	ld.global.u64 	%rd83, [%rd60+56];
	cvta.to.global.u64 	%rd84, %rd83;
	add.s64 	%rd85, %rd84, %rd63;
	ld.global.f32 	%f66, [%rd85];
	add.f32 	%f84, %f65, %f66;
	add.s32 	%r33, %r33, 8;
$L__BB0_8:
	setp.eq.s32 	%p9, %r8, 0;
	@%p9 bra 	$L__BB0_14;
	and.b32  	%r11, %r17, 3;
	setp.lt.u32 	%p10, %r8, 4;
	@%p10 bra 	$L__BB0_11;
	mul.wide.u32 	%rd86, %r33, 8;
	add.s64 	%rd87, %rd1, %rd86;
	ld.global.u64 	%rd88, [%rd87];
	cvta.to.global.u64 	%rd89, %rd88;
	mul.wide.s32 	%rd90, %r1, 4;
	add.s64 	%rd91, %rd89, %rd90;
	ld.global.f32 	%f68, [%rd91];
	add.f32 	%f69, %f84, %f68;
	ld.global.u64 	%rd92, [%rd87+8];
	cvta.to.global.u64 	%rd93, %rd92;
	add.s64 	%rd94, %rd93, %rd90;
	ld.global.f32 	%f70, [%rd94];
	add.f32 	%f71, %f69, %f70;
	ld.global.u64 	%rd95, [%rd87+16];
	cvta.to.global.u64 	%rd96, %rd95;
	add.s64 	%rd97, %rd96, %rd90;
	ld.global.f32 	%f72, [%rd97];
	add.f32 	%f73, %f71, %f72;
	ld.global.u64 	%rd98, [%rd87+24];
	cvta.to.global.u64 	%rd99, %rd98;
	add.s64 	%rd100, %rd99, %rd90;
	ld.global.f32 	%f74, [%rd100];
	add.f32 	%f84, %f73, %f74;
	add.s32 	%r33, %r33, 4;
$L__BB0_11:
	setp.eq.s32 	%p11, %r11, 0;
	@%p11 bra 	$L__BB0_14;
	mul.wide.u32 	%rd101, %r33, 8;
	add.s64 	%rd110, %rd1, %rd101;
	neg.s32 	%r35, %r11;
	mul.wide.s32 	%rd104, %r1, 4;
$L__BB0_13:
	.pragma "nounroll";
	ld.global.u64 	%rd102, [%rd110];
	cvta.to.global.u64 	%rd103, %rd102;
	add.s64 	%rd105, %rd103, %rd104;
	ld.global.f32 	%f75, [%rd105];
	add.f32 	%f84, %f84, %f75;
	add.s64 	%rd110, %rd110, 8;
	add.s32 	%r35, %r35, 1;
	setp.ne.s32 	%p12, %r35, 0;
	@%p12 bra 	$L__BB0_13;
$L__BB0_14:
	add.f32 	%f85, %f84, %f84;
$L__BB0_15:
	cvta.to.global.u64 	%rd106, %rd8;
	mul.wide.s32 	%rd107, %r1, 4;
	add.s64 	%rd108, %rd106, %rd107;
	st.global.f32 	[%rd108], %f85;
$L__BB0_16:
	ret;

}


// ===== COMPILED SASS (sm_100) =====

	.target	sm_100

	.elftype	@"ET_EXEC"


//--------------------- .note.nv.tkinfo           --------------------------
	.section	.note.nv.tkinfo,"",@"SHT_NOTE"
	.sectionflags	@"SHF_NOTE_NV_TKINFO"
	.tkinfo
        /*0018*/ 	.word	0x00000002
        /*0030*/ 	.string	""
        /*0030*/ 	.string	"ptxas"
        /*0030*/ 	.string	"Cuda compilation tools, release 13.0, V13.0.88"
        /*0030*/ 	.string	"Build cuda_13.0.r13.0/compiler.36424714_0"
        /*0030*/ 	.string	"-arch sm_100 -m 64 "



//--------------------- .note.nv.cuinfo           --------------------------
	.section	.note.nv.cuinfo,"",@"SHT_NOTE"
	.sectionflags	@"SHF_NOTE_NV_CUINFO"
        /*0018*/ 	.short	0x0002
        /*001a*/ 	.short	0x0064
        /*001c*/ 	.short	0x0082
	.zero		2


//--------------------- .nv.info                  --------------------------
	.section	.nv.info,"",@"SHT_CUDA_INFO"
	.align	4


	//----- nvinfo : EIATTR_REGCOUNT
	.align		4
        /*0000*/ 	.byte	0x04, 0x2f
        /*0002*/ 	.short	(.L_1 - .L_0)
	.align		4
.L_0:
        /*0004*/ 	.word	index@(_Z6sumallPfPS_iii)
        /*0008*/ 	.word	0x00000020


	//----- nvinfo : EIATTR_FRAME_SIZE
	.align		4
.L_1:
        /*000c*/ 	.byte	0x04, 0x11
        /*000e*/ 	.short	(.L_3 - .L_2)
	.align		4
.L_2:
        /*0010*/ 	.word	index@(_Z6sumallPfPS_iii)
        /*0014*/ 	.word	0x00000000


	//----- nvinfo : EIATTR_MIN_STACK_SIZE
	.align		4
.L_3:
        /*0018*/ 	.byte	0x04, 0x12
        /*001a*/ 	.short	(.L_5 - .L_4)
	.align		4
.L_4:
        /*001c*/ 	.word	index@(_Z6sumallPfPS_iii)
        /*0020*/ 	.word	0x00000000
.L_5:


//--------------------- .nv.compat                --------------------------
	.section	.nv.compat,"",@"SHT_CUDA_COMPAT_INFO"
	.align	4
        /*0000*/ 	.byte	0x02, 0x09, 0x00, 0x00, 0x02, 0x02, 0x01, 0x00, 0x02, 0x05, 0x05, 0x00, 0x03, 0x07, 0x01, 0x01
        /*0010*/ 	.byte	0x02, 0x03, 0x00, 0x00, 0x02, 0x06, 0x01, 0x00, 0x04, 0x0b, 0x08, 0x00, 0x09, 0x00, 0x00, 0x00
        /*0020*/ 	.byte	0x00, 0x00, 0x00, 0x00


//--------------------- .nv.info._Z6sumallPfPS_iii --------------------------
	.section	.nv.info._Z6sumallPfPS_iii,"",@"SHT_CUDA_INFO"
	.sectionflags	@""
	.align	4


	//----- nvinfo : EIATTR_CUDA_API_VERSION
	.align		4
        /*0000*/ 	.byte	0x04, 0x37
        /*0002*/ 	.short	(.L_7 - .L_6)
.L_6:
        /*0004*/ 	.word	0x00000082


	//----- nvinfo : EIATTR_KPARAM_INFO
	.align		4
.L_7:
        /*0008*/ 	.byte	0x04, 0x17
        /*000a*/ 	.short	(.L_9 - .L_8)
.L_8:
        /*000c*/ 	.word	0x00000000
        /*0010*/ 	.short	0x0004
        /*0012*/ 	.short	0x0018
        /*0014*/ 	.byte	0x00, 0xf0, 0x11, 0x00


	//----- nvinfo : EIATTR_KPARAM_INFO
	.align		4
.L_9:
        /*0018*/ 	.byte	0x04, 0x17
        /*001a*/ 	.short	(.L_11 - .L_10)
.L_10:
        /*001c*/ 	.word	0x00000000
        /*0020*/ 	.short	0x0003
        /*0022*/ 	.short	0x0014
        /*0024*/ 	.byte	0x00, 0xf0, 0x11, 0x00


	//----- nvinfo : EIATTR_KPARAM_INFO
	.align		4
.L_11:
        /*0028*/ 	.byte	0x04, 0x17
        /*002a*/ 	.short	(.L_13 - .L_12)
.L_12:
        /*002c*/ 	.word	0x00000000
        /*0030*/ 	.short	0x0002
        /*0032*/ 	.short	0x0010
        /*0034*/ 	.byte	0x00, 0xf0, 0x11, 0x00


	//----- nvinfo : EIATTR_KPARAM_INFO
	.align		4
.L_13:
        /*0038*/ 	.byte	0x04, 0x17
        /*003a*/ 	.short	(.L_15 - .L_14)
.L_14:
        /*003c*/ 	.word	0x00000000
        /*0040*/ 	.short	0x0001
        /*0042*/ 	.short	0x0008
        /*0044*/ 	.byte	0x00, 0xf5, 0x21, 0x00


	//----- nvinfo : EIATTR_KPARAM_INFO
	.align		4
.L_15:
        /*0048*/ 	.byte	0x04, 0x17
        /*004a*/ 	.short	(.L_17 - .L_16)
.L_16:
        /*004c*/ 	.word	0x00000000
        /*0050*/ 	.short	0x0000
        /*0052*/ 	.short	0x0000
        /*0054*/ 	.byte	0x00, 0xf5, 0x21, 0x00


	//----- nvinfo : EIATTR_SPARSE_MMA_MASK
	.align		4
.L_17:
        /*0058*/ 	.byte	0x03, 0x50
        /*005a*/ 	.short	0x0000


	//----- nvinfo : EIATTR_MAXREG_COUNT
	.align		4
        /*005c*/ 	.byte	0x03, 0x1b
        /*005e*/ 	.short	0x00ff


	//----- nvinfo : EIATTR_MERCURY_ISA_VERSION
	.align		4
        /*0060*/ 	.byte	0x03, 0x5f
        /*0062*/ 	.short	0x0101


	//----- nvinfo : EIATTR_VRC_CTA_INIT_COUNT
	.align		4
        /*0064*/ 	.byte	0x02, 0x4a
	.zero		1
	.zero		1


	//----- nvinfo : EIATTR_EXIT_INSTR_OFFSETS
	.align		4
        /*0068*/ 	.byte	0x04, 0x1c
        /*006a*/ 	.short	(.L_19 - .L_18)


	//   ....[0]....
.L_18:
        /*006c*/ 	.word	0x000000e0


	//   ....[1]....
        /*0070*/ 	.word	0x00000bc0


	//----- nvinfo : EIATTR_CBANK_PARAM_SIZE
	.align		4
.L_19:
        /*0074*/ 	.byte	0x03, 0x19
        /*0076*/ 	.short	0x001c


	//----- nvinfo : EIATTR_PARAM_CBANK
	.align		4
        /*0078*/ 	.byte	0x04, 0x0a
        /*007a*/ 	.short	(.L_21 - .L_20)
	.align		4
.L_20:
        /*007c*/ 	.word	index@(.nv.constant0._Z6sumallPfPS_iii)
        /*0080*/ 	.short	0x0380
        /*0082*/ 	.short	0x001c


	//----- nvinfo : EIATTR_SW_WAR
	.align		4
.L_21:
        /*0084*/ 	.byte	0x04, 0x36
        /*0086*/ 	.short	(.L_23 - .L_22)
.L_22:
        /*0088*/ 	.word	0x00000008
.L_23:


//--------------------- .nv.callgraph             --------------------------
	.section	.nv.callgraph,"",@"SHT_CUDA_CALLGRAPH"
	.align	4
	.sectionentsize	8
	.align		4
        /*0000*/ 	.word	0x00000000
	.align		4
        /*0004*/ 	.word	0xffffffff
	.align		4
        /*0008*/ 	.word	0x00000000
	.align		4
        /*000c*/ 	.word	0xfffffffe
	.align		4
        /*0010*/ 	.word	0x00000000
	.align		4
        /*0014*/ 	.word	0xfffffffd
	.align		4
        /*0018*/ 	.word	0x00000000
	.align		4
        /*001c*/ 	.word	0xfffffffc


//--------------------- .text._Z6sumallPfPS_iii   --------------------------
	.section	.text._Z6sumallPfPS_iii,"ax",@progbits
	.align	128
        .global         _Z6sumallPfPS_iii
        .type           _Z6sumallPfPS_iii,@function
        .size           _Z6sumallPfPS_iii,(.L_x_8 - _Z6sumallPfPS_iii)
        .other          _Z6sumallPfPS_iii,@"STO_CUDA_ENTRY STV_DEFAULT"
_Z6sumallPfPS_iii:
.text._Z6sumallPfPS_iii:
[----:B------:R-:W-:Y:S01]  /*0000*/  LDC R1, c[0x0][0x37c] ;  /* 0x0000df00ff017b82 */ /* 0x000fe20000000800 */
[----:B------:R-:W0:Y:S07]  /*0010*/  S2R R2, SR_TID.Y ;  /* 0x0000000000027919 */ /* 0x000e2e0000002200 */
[----:B------:R-:W1:Y:S01]  /*0020*/  LDC R0, c[0x0][0x360] ;  /* 0x0000d800ff007b82 */ /* 0x000e620000000800 */
[----:B------:R-:W2:Y:S01]  /*0030*/  LDCU UR7, c[0x0][0x398] ;  /* 0x00007300ff0777ac */ /* 0x000ea20008000800 */
[----:B------:R-:W1:Y:S01]  /*0040*/  S2R R5, SR_TID.X ;  /* 0x0000000000057919 */ /* 0x000e620000002100 */
[----:B------:R-:W3:Y:S05]  /*0050*/  LDCU UR6, c[0x0][0x394] ;  /* 0x00007280ff0677ac */ /* 0x000eea0008000800 */
[----:B------:R-:W0:Y:S08]  /*0060*/  S2UR UR5, SR_CTAID.Y ;  /* 0x00000000000579c3 */ /* 0x000e300000002600 */
[----:B------:R-:W0:Y:S08]  /*0070*/  LDC R3, c[0x0][0x364] ;  /* 0x0000d900ff037b82 */ /* 0x000e300000000800 */
[----:B------:R-:W1:Y:S01]  /*0080*/  S2UR UR4, SR_CTAID.X ;  /* 0x00000000000479c3 */ /* 0x000e620000002500 */
[----:B0-----:R-:W-:-:S05]  /*0090*/  IMAD R3, R3, UR5, R2 ;  /* 0x0000000503037c24 */ /* 0x001fca000f8e0202 */
[----:B--2---:R-:W-:Y:S01]  /*00a0*/  ISETP.GE.AND P0, PT, R3, UR7, PT ;  /* 0x0000000703007c0c */ /* 0x004fe2000bf06270 */
[----:B-1----:R-:W-:-:S05]  /*00b0*/  IMAD R0, R0, UR4, R5 ;  /* 0x0000000400007c24 */ /* 0x002fca000f8e0205 */
[----:B---3--:R-:W-:Y:S01]  /*00c0*/  ISETP.GE.OR P0, PT, R0, UR6, P0 ;  /* 0x0000000600007c0c */ /* 0x008fe20008706670 */
[----:B------:R-:W-:-:S12]  /*00d0*/  IMAD R0, R3, UR6, R0 ;  /* 0x0000000603007c24 */ /* 0x000fd8000f8e0200 */
[----:B------:R-:W-:Y:S05]  /*00e0*/  @P0 EXIT ;  /* 0x000000000000094d */ /* 0x000fea0003800000 */
[----:B------:R-:W0:Y:S01]  /*00f0*/  LDCU UR6, c[0x0][0x390] ;  /* 0x00007200ff0677ac */ /* 0x000e220008000800 */
[----:B------:R-:W-:Y:S01]  /*0100*/  HFMA2 R5, -RZ, RZ, 0, 0 ;  /* 0x00000000ff057431 */ /* 0x000fe200000001ff */
[----:B------:R-:W1:Y:S01]  /*0110*/  LDCU.64 UR10, c[0x0][0x358] ;  /* 0x00006b00ff0a77ac */ /* 0x000e620008000a00 */
[----:B0-----:R-:W-:-:S09]  /*0120*/  UISETP.GE.AND UP0, UPT, UR6, 0x1, UPT ;  /* 0x000000010600788c */ /* 0x001fd2000bf06270 */
[----:B-1----:R-:W-:Y:S05]  /*0130*/  BRA.U !UP0, `(.L_x_0) ;  /* 0x0000000908947547 */ /* 0x002fea000b800000 */
[----:B------:R-:W-:Y:S01]  /*0140*/  UISETP.GE.U32.AND UP1, UPT, UR6, 0x10, UPT ;  /* 0x000000100600788c */ /* 0x000fe2000bf26070 */
[----:B------:R-:W-:Y:S01]  /*0150*/  CS2R R2, SRZ ;  /* 0x0000000000027805 */ /* 0x000fe2000001ff00 */
[----:B------:R-:W-:-:S04]  /*0160*/  ULOP3.LUT UR7, UR6, 0xf, URZ, 0xc0, !UPT ;  /* 0x0000000f06077892 */ /* 0x000fc8000f8ec0ff */
[----:B------:R-:W-:-:S03]  /*0170*/  UISETP.NE.AND UP0, UPT, UR7, URZ, UPT ;  /* 0x000000ff0700728c */ /* 0x000fc6000bf05270 */
[----:B------:R-:W-:Y:S08]  /*0180*/  BRA.U !UP1, `(.L_x_1) ;  /* 0x0000000509387547 */ /* 0x000ff0000b800000 */
[----:B------:R-:W0:Y:S01]  /*0190*/  LDCU.64 UR4, c[0x0][0x388] ;  /* 0x00007100ff0477ac */ /* 0x000e220008000a00 */
[----:B------:R-:W-:Y:S01]  /*01a0*/  MOV R2, RZ ;  /* 0x000000ff00027202 */ /* 0x000fe20000000f00 */
[----:B------:R-:W-:-:S04]  /*01b0*/  ULOP3.LUT UR8, UR6, 0x7ffffff0, URZ, 0xc0, !UPT ;  /* 0x7ffffff006087892 */ /* 0x000fc8000f8ec0ff */
[----:B------:R-:W-:Y:S02]  /*01c0*/  UIADD3 UR9, UPT, UPT, -UR8, URZ, URZ ;  /* 0x000000ff08097290 */ /* 0x000fe4000fffe1ff */
[----:B------:R-:W-:Y:S01]  /*01d0*/  MOV R3, UR8 ;  /* 0x0000000800037c02 */ /* 0x000fe20008000f00 */
[----:B0-----:R-:W-:-:S04]  /*01e0*/  UIADD3 UR4, UP1, UPT, UR4, 0x40, URZ ;  /* 0x0000004004047890 */ /* 0x001fc8000ff3e0ff */
[----:B------:R-:W-:Y:S02]  /*01f0*/  UIADD3.X UR5, UPT, UPT, URZ, UR5, URZ, UP1, !UPT ;  /* 0x00000005ff057290 */ /* 0x000fe40008ffe4ff */
[----:B------:R-:W-:-:S04]  /*0200*/  MOV R12, UR4 ;  /* 0x00000004000c7c02 */ /* 0x000fc80008000f00 */
[----:B------:R-:W-:-:S07]  /*0210*/  MOV R13, UR5 ;  /* 0x00000005000d7c02 */ /* 0x000fce0008000f00 */
.L_x_2:
[----:B------:R-:W2:Y:S04]  /*0220*/  LDG.E.64 R4, desc[UR10][R12.64+-0x40] ;  /* 0xffffc00a0c047981 */ /* 0x000ea8000c1e1b00 */
[----:B------:R-:W3:Y:S04]  /*0230*/  LDG.E.64 R20, desc[UR10][R12.64+-0x38] ;  /* 0xffffc80a0c147981 */ /* 0x000ee8000c1e1b00 */
[----:B------:R-:W4:Y:S04]  /*0240*/  LDG.E.64 R6, desc[UR10][R12.64+-0x30] ;  /* 0xffffd00a0c067981 */ /* 0x000f28000c1e1b00 */
[----:B------:R-:W5:Y:S04]  /*0250*/  LDG.E.64 R16, desc[UR10][R12.64+-0x28] ;  /* 0xffffd80a0c107981 */ /* 0x000f68000c1e1b00 */
[----:B------:R-:W5:Y:S04]  /*0260*/  LDG.E.64 R8, desc[UR10][R12.64+-0x20] ;  /* 0xffffe00a0c087981 */ /* 0x000f68000c1e1b00 */
[----:B------:R-:W5:Y:S04]  /*0270*/  LDG.E.64 R14, desc[UR10][R12.64+-0x18] ;  /* 0xffffe80a0c0e7981 */ /* 0x000f68000c1e1b00 */
[----:B------:R-:W5:Y:S04]  /*0280*/  LDG.E.64 R22, desc[UR10][R12.64+-0x10] ;  /* 0xfffff00a0c167981 */ /* 0x000f68000c1e1b00 */
[----:B------:R-:W5:Y:S04]  /*0290*/  LDG.E.64 R10, desc[UR10][R12.64+-0x8] ;  /* 0xfffff80a0c0a7981 */ /* 0x000f68000c1e1b00 */
[----:B------:R-:W5:Y:S04]  /*02a0*/  LDG.E.64 R24, desc[UR10][R12.64] ;  /* 0x0000000a0c187981 */ /* 0x000f68000c1e1b00 */
[----:B------:R-:W5:Y:S04]  /*02b0*/  LDG.E.64 R28, desc[UR10][R12.64+0x8] ;  /* 0x0000080a0c1c7981 */ /* 0x000f68000c1e1b00 */
[----:B------:R-:W5:Y:S01]  /*02c0*/  LDG.E.64 R26, desc[UR10][R12.64+0x10] ;  /* 0x0000100a0c1a7981 */ /* 0x000f62000c1e1b00 */
[----:B--2---:R-:W-:-:S04]  /*02d0*/  IMAD.WIDE R18, R0, 0x4, R4 ;  /* 0x0000000400127825 */ /* 0x004fc800078e0204 */
[C---:B---3--:R-:W-:Y:S01]  /*02e0*/  IMAD.WIDE R20, R0.reuse, 0x4, R20 ;  /* 0x0000000400147825 */ /* 0x048fe200078e0214 */
[----:B------:R0:W2:Y:S03]  /*02f0*/  LDG.E R5, desc[UR10][R18.64] ;  /* 0x0000000a12057981 */ /* 0x0000a6000c1e1900 */
[C---:B----4-:R-:W-:Y:S01]  /*0300*/  IMAD.WIDE R6, R0.reuse, 0x4, R6 ;  /* 0x0000000400067825 */ /* 0x050fe200078e0206 */
[----:B------:R1:W3:Y:S03]  /*0310*/  LDG.E R4, desc[UR10][R20.64] ;  /* 0x0000000a14047981 */ /* 0x0002e6000c1e1900 */
[C---:B-----5:R-:W-:Y:S02]  /*0320*/  IMAD.WIDE R16, R0.reuse, 0x4, R16 ;  /* 0x0000000400107825 */ /* 0x060fe400078e0210 */
[----:B------:R-:W4:Y:S04]  /*0330*/  LDG.E R6, desc[UR10][R6.64] ;  /* 0x0000000a06067981 */ /* 0x000f28000c1e1900 */
[----:B------:R-:W0:Y:S01]  /*0340*/  LDG.E.64 R18, desc[UR10][R12.64+0x18] ;  /* 0x0000180a0c127981 */ /* 0x000e22000c1e1b00 */
[----:B------:R-:W-:-:S03]  /*0350*/  IMAD.WIDE R8, R0, 0x4, R8 ;  /* 0x0000000400087825 */ /* 0x000fc600078e0208 */
[----:B------:R-:W1:Y:S01]  /*0360*/  LDG.E.64 R20, desc[UR10][R12.64+0x20] ;  /* 0x0000200a0c147981 */ /* 0x000e62000c1e1b00 */
[----:B------:R-:W-:-:S03]  /*0370*/  IMAD.WIDE R14, R0, 0x4, R14 ;  /* 0x00000004000e7825 */ /* 0x000fc600078e020e */
[----:B------:R5:W4:Y:S01]  /*0380*/  LDG.E R7, desc[UR10][R16.64] ;  /* 0x0000000a10077981 */ /* 0x000b22000c1e1900 */
[----:B------:R-:W-:-:S03]  /*0390*/  IMAD.WIDE R22, R0, 0x4, R22 ;  /* 0x0000000400167825 */ /* 0x000fc600078e0216 */
[----:B------:R-:W4:Y:S01]  /*03a0*/  LDG.E R9, desc[UR10][R8.64] ;  /* 0x0000000a08097981 */ /* 0x000f22000c1e1900 */
[----:B------:R-:W-:-:S03]  /*03b0*/  IMAD.WIDE R10, R0, 0x4, R10 ;  /* 0x00000004000a7825 */ /* 0x000fc600078e020a */
[----:B------:R-:W4:Y:S04]  /*03c0*/  LDG.E R22, desc[UR10][R22.64] ;  /* 0x0000000a16167981 */ /* 0x000f28000c1e1900 */
[----:B------:R-:W5:Y:S04]  /*03d0*/  LDG.E.64 R16, desc[UR10][R12.64+0x28] ;  /* 0x0000280a0c107981 */ /* 0x000f68000c1e1b00 */
[----:B------:R5:W4:Y:S04]  /*03e0*/  LDG.E R8, desc[UR10][R14.64] ;  /* 0x0000000a0e087981 */ /* 0x000b28000c1e1900 */
[----:B------:R5:W4:Y:S04]  /*03f0*/  LDG.E R23, desc[UR10][R10.64] ;  /* 0x0000000a0a177981 */ /* 0x000b28000c1e1900 */
[----:B------:R-:W2:Y:S04]  /*0400*/  LDG.E.64 R14, desc[UR10][R12.64+0x30] ;  /* 0x0000300a0c0e7981 */ /* 0x000ea8000c1e1b00 */
[----:B------:R-:W3:Y:S01]  /*0410*/  LDG.E.64 R10, desc[UR10][R12.64+0x38] ;  /* 0x0000380a0c0a7981 */ /* 0x000ee2000c1e1b00 */
[----:B------:R-:W-:-:S04]  /*0420*/  IMAD.WIDE R24, R0, 0x4, R24 ;  /* 0x0000000400187825 */ /* 0x000fc800078e0218 */
[C---:B------:R-:W-:Y:S02]  /*0430*/  IMAD.WIDE R28, R0.reuse, 0x4, R28 ;  /* 0x00000004001c7825 */ /* 0x040fe400078e021c */
[----:B------:R-:W4:Y:S02]  /*0440*/  LDG.E R24, desc[UR10][R24.64] ;  /* 0x0000000a18187981 */ /* 0x000f24000c1e1900 */
[----:B------:R-:W-:-:S06]  /*0450*/  IMAD.WIDE R26, R0, 0x4, R26 ;  /* 0x00000004001a7825 */ /* 0x000fcc00078e021a */
[----:B------:R-:W4:Y:S04]  /*0460*/  LDG.E R26, desc[UR10][R26.64] ;  /* 0x0000000a1a1a7981 */ /* 0x000f28000c1e1900 */
[----:B------:R-:W4:Y:S01]  /*0470*/  LDG.E R25, desc[UR10][R28.64] ;  /* 0x0000000a1c197981 */ /* 0x000f22000c1e1900 */
[----:B0-----:R-:W-:-:S04]  /*0480*/  IMAD.WIDE R18, R0, 0x4, R18 ;  /* 0x0000000400127825 */ /* 0x001fc800078e0212 */
[C---:B-1----:R-:W-:Y:S02]  /*0490*/  IMAD.WIDE R20, R0.reuse, 0x4, R20 ;  /* 0x0000000400147825 */ /* 0x042fe400078e0214 */
[----:B------:R-:W4:Y:S04]  /*04a0*/  LDG.E R18, desc[UR10][R18.64] ;  /* 0x0000000a12127981 */ /* 0x000f28000c1e1900 */
[----:B------:R-:W4:Y:S01]  /*04b0*/  LDG.E R20, desc[UR10][R20.64] ;  /* 0x0000000a14147981 */ /* 0x000f22000c1e1900 */
[----:B-----5:R-:W-:-:S06]  /*04c0*/  IMAD.WIDE R16, R0, 0x4, R16 ;  /* 0x0000000400107825 */ /* 0x020fcc00078e0210 */
[----:B------:R-:W5:Y:S01]  /*04d0*/  LDG.E R16, desc[UR10][R16.64] ;  /* 0x0000000a10107981 */ /* 0x000f62000c1e1900 */
[----:B--2---:R-:W-:-:S04]  /*04e0*/  IMAD.WIDE R14, R0, 0x4, R14 ;  /* 0x00000004000e7825 */ /* 0x004fc800078e020e */
[----:B---3--:R-:W-:Y:S02]  /*04f0*/  IMAD.WIDE R10, R0, 0x4, R10 ;  /* 0x00000004000a7825 */ /* 0x008fe400078e020a */
[----:B------:R-:W2:Y:S04]  /*0500*/  LDG.E R14, desc[UR10][R14.64] ;  /* 0x0000000a0e0e7981 */ /* 0x000ea8000c1e1900 */
[----:B------:R-:W3:Y:S01]  /*0510*/  LDG.E R10, desc[UR10][R10.64] ;  /* 0x0000000a0a0a7981 */ /* 0x000ee2000c1e1900 */
[----:B------:R-:W-:-:S04]  /*0520*/  FADD R5, R5, R2 ;  /* 0x0000000205057221 */ /* 0x000fc80000000000 */
[----:B------:R-:W-:-:S04]  /*0530*/  FADD R5, R5, R4 ;  /* 0x0000000405057221 */ /* 0x000fc80000000000 */
[----:B----4-:R-:W-:-:S04]  /*0540*/  FADD R6, R5, R6 ;  /* 0x0000000605067221 */ /* 0x010fc80000000000 */
[----:B------:R-:W-:-:S04]  /*0550*/  FADD R6, R6, R7 ;  /* 0x0000000706067221 */ /* 0x000fc80000000000 */
[----:B------:R-:W-:-:S04]  /*0560*/  FADD R9, R6, R9 ;  /* 0x0000000906097221 */ /* 0x000fc80000000000 */
[----:B------:R-:W-:-:S04]  /*0570*/  FADD R9, R9, R8 ;  /* 0x0000000809097221 */ /* 0x000fc80000000000 */
[----:B------:R-:W-:-:S04]  /*0580*/  FADD R22, R9, R22 ;  /* 0x0000001609167221 */ /* 0x000fc80000000000 */
[----:B------:R-:W-:-:S04]  /*0590*/  FADD R23, R22, R23 ;  /* 0x0000001716177221 */ /* 0x000fc80000000000 */
[----:B------:R-:W-:-:S04]  /*05a0*/  FADD R24, R23, R24 ;  /* 0x0000001817187221 */ /* 0x000fc80000000000 */
[----:B------:R-:W-:-:S04]  /*05b0*/  FADD R25, R24, R25 ;  /* 0x0000001918197221 */ /* 0x000fc80000000000 */
[----:B------:R-:W-:Y:S01]  /*05c0*/  FADD R25, R25, R26 ;  /* 0x0000001a19197221 */ /* 0x000fe20000000000 */
[----:B------:R-:W-:-:S04]  /*05d0*/  UIADD3 UR9, UPT, UPT, UR9, 0x10, URZ ;  /* 0x0000001009097890 */ /* 0x000fc8000fffe0ff */
[----:B------:R-:W-:Y:S01]  /*05e0*/  UISETP.NE.AND UP1, UPT, UR9, URZ, UPT ;  /* 0x000000ff0900728c */ /* 0x000fe2000bf25270 */
[----:B------:R-:W-:-:S04]  /*05f0*/  IADD3 R12, P0, PT, R12, 0x80, RZ ;  /* 0x000000800c0c7810 */ /* 0x000fc80007f1e0ff */
[----:B------:R-:W-:Y:S01]  /*0600*/  IADD3.X R13, PT, PT, RZ, R13, RZ, P0, !PT ;  /* 0x0000000dff0d7210 */ /* 0x000fe200007fe4ff */
[----:B------:R-:W-:-:S04]  /*0610*/  FADD R25, R25, R18 ;  /* 0x0000001219197221 */ /* 0x000fc80000000000 */
[----:B------:R-:W-:-:S04]  /*0620*/  FADD R25, R25, R20 ;  /* 0x0000001419197221 */ /* 0x000fc80000000000 */
[----:B-----5:R-:W-:-:S04]  /*0630*/  FADD R25, R25, R16 ;  /* 0x0000001019197221 */ /* 0x020fc80000000000 */
[----:B--2---:R-:W-:-:S04]  /*0640*/  FADD R25, R25, R14 ;  /* 0x0000000e19197221 */ /* 0x004fc80000000000 */
[----:B---3--:R-:W-:Y:S01]  /*0650*/  FADD R2, R25, R10 ;  /* 0x0000000a19027221 */ /* 0x008fe20000000000 */
[----:B------:R-:W-:Y:S06]  /*0660*/  BRA.U UP1, `(.L_x_2) ;  /* 0xfffffff901ec7547 */ /* 0x000fec000b83ffff */
.L_x_1:
[----:B------:R-:W-:Y:S05]  /*0670*/  BRA.U !UP0, `(.L_x_3) ;  /* 0x0000000508407547 */ /* 0x000fea000b800000 */
[----:B------:R-:W-:Y:S02]  /*0680*/  UISETP.GE.U32.AND UP0, UPT, UR7, 0x8, UPT ;  /* 0x000000080700788c */ /* 0x000fe4000bf06070 */
[----:B------:R-:W-:-:S04]  /*0690*/  ULOP3.LUT UR5, UR6, 0x7, URZ, 0xc0, !UPT ;  /* 0x0000000706057892 */ /* 0x000fc8000f8ec0ff */
[----:B------:R-:W-:-:S03]  /*06a0*/  UISETP.NE.AND UP1, UPT, UR5, URZ, UPT ;  /* 0x000000ff0500728c */ /* 0x000fc6000bf25270 */
[----:B------:R-:W-:Y:S08]  /*06b0*/  BRA.U !UP0, `(.L_x_4) ;  /* 0x00000001088c7547 */ /* 0x000ff0000b800000 */
[----:B------:R-:W0:Y:S02]  /*06c0*/  LDC.64 R18, c[0x0][0x388] ;  /* 0x0000e200ff127b82 */ /* 0x000e240000000a00 */
[----:B0-----:R-:W-:-:S05]  /*06d0*/  IMAD.WIDE.U32 R18, R3, 0x8, R18 ;  /* 0x0000000803127825 */ /* 0x001fca00078e0012 */
[----:B------:R-:W2:Y:S04]  /*06e0*/  LDG.E.64 R16, desc[UR10][R18.64] ;  /* 0x0000000a12107981 */ /* 0x000ea8000c1e1b00 */
[----:B------:R-:W3:Y:S04]  /*06f0*/  LDG.E.64 R20, desc[UR10][R18.64+0x8] ;  /* 0x0000080a12147981 */ /* 0x000ee8000c1e1b00 */
[----:B------:R-:W4:Y:S04]  /*0700*/  LDG.E.64 R14, desc[UR10][R18.64+0x10] ;  /* 0x0000100a120e7981 */ /* 0x000f28000c1e1b00 */
[----:B------:R-:W5:Y:S04]  /*0710*/  LDG.E.64 R10, desc[UR10][R18.64+0x18] ;  /* 0x0000180a120a7981 */ /* 0x000f68000c1e1b00 */
[----:B------:R-:W5:Y:S04]  /*0720*/  LDG.E.64 R8, desc[UR10][R18.64+0x20] ;  /* 0x0000200a12087981 */ /* 0x000f68000c1e1b00 */
[----:B------:R-:W5:Y:S04]  /*0730*/  LDG.E.64 R6, desc[UR10][R18.64+0x28] ;  /* 0x0000280a12067981 */ /* 0x000f68000c1e1b00 */
[----:B------:R-:W5:Y:S04]  /*0740*/  LDG.E.64 R4, desc[UR10][R18.64+0x30] ;  /* 0x0000300a12047981 */ /* 0x000f68000c1e1b00 */
[----:B------:R-:W5:Y:S01]  /*0750*/  LDG.E.64 R12, desc[UR10][R18.64+0x38] ;  /* 0x0000380a120c7981 */ /* 0x000f62000c1e1b00 */
[----:B--2---:R-:W-:-:S04]  /*0760*/  IMAD.WIDE R16, R0, 0x4, R16 ;  /* 0x0000000400107825 */ /* 0x004fc800078e0210 */
[C---:B---3--:R-:W-:Y:S02]  /*0770*/  IMAD.WIDE R20, R0.reuse, 0x4, R20 ;  /* 0x0000000400147825 */ /* 0x048fe400078e0214 */
[----:B------:R-:W2:Y:S02]  /*0780*/  LDG.E R17, desc[UR10][R16.64] ;  /* 0x0000000a10117981 */ /* 0x000ea4000c1e1900 */
[C---:B----4-:R-:W-:Y:S02]  /*0790*/  IMAD.WIDE R22, R0.reuse, 0x4, R14 ;  /* 0x0000000400167825 */ /* 0x050fe400078e020e */
[----:B------:R-:W3:Y:S02]  /*07a0*/  LDG.E R14, desc[UR10][R20.64] ;  /* 0x0000000a140e7981 */ /* 0x000ee4000c1e1900 */
[C---:B-----5:R-:W-:Y:S02]  /*07b0*/  IMAD.WIDE R24, R0.reuse, 0x4, R10 ;  /* 0x0000000400187825 */ /* 0x060fe400078e020a */
[----:B------:R-:W4:Y:S02]  /*07c0*/  LDG.E R10, desc[UR10][R22.64] ;  /* 0x0000000a160a7981 */ /* 0x000f24000c1e1900 */
[----:B------:R-:W-:-:S02]  /*07d0*/  IMAD.WIDE R8, R0, 0x4, R8 ;  /* 0x0000000400087825 */ /* 0x000fc400078e0208 */
[----:B------:R-:W5:Y:S02]  /*07e0*/  LDG.E R25, desc[UR10][R24.64] ;  /* 0x0000000a18197981 */ /* 0x000f64000c1e1900 */
[C---:B------:R-:W-:Y:S02]  /*07f0*/  IMAD.WIDE R6, R0.reuse, 0x4, R6 ;  /* 0x0000000400067825 */ /* 0x040fe400078e0206 */
[----:B------:R-:W5:Y:S02]  /*0800*/  LDG.E R9, desc[UR10][R8.64] ;  /* 0x0000000a08097981 */ /* 0x000f64000c1e1900 */
[C---:B------:R-:W-:Y:S02]  /*0810*/  IMAD.WIDE R4, R0.reuse, 0x4, R4 ;  /* 0x0000000400047825 */ /* 0x040fe400078e0204 */
[----:B------:R-:W5:Y:S02]  /*0820*/  LDG.E R7, desc[UR10][R6.64] ;  /* 0x0000000a06077981 */ /* 0x000f64000c1e1900 */
[----:B------:R-:W-:-:S02]  /*0830*/  IMAD.WIDE R12, R0, 0x4, R12 ;  /* 0x00000004000c7825 */ /* 0x000fc400078e020c */
[----:B------:R-:W5:Y:S04]  /*0840*/  LDG.E R5, desc[UR10][R4.64] ;  /* 0x0000000a04057981 */ /* 0x000f68000c1e1900 */
[----:B------:R-:W5:Y:S01]  /*0850*/  LDG.E R13, desc[UR10][R12.64] ;  /* 0x0000000a0c0d7981 */ /* 0x000f62000c1e1900 */
[----:B------:R-:W-:Y:S01]  /*0860*/  IADD3 R3, PT, PT, R3, 0x8, RZ ;  /* 0x0000000803037810 */ /* 0x000fe20007ffe0ff */
[----:B--2---:R-:W-:-:S04]  /*0870*/  FADD R17, R2, R17 ;  /* 0x0000001102117221 */ /* 0x004fc80000000000 */
[----:B---3--:R-:W-:-:S04]  /*0880*/  FADD R17, R17, R14 ;  /* 0x0000000e11117221 */ /* 0x008fc80000000000 */
[----:B----4-:R-:W-:-:S04]  /*0890*/  FADD R10, R17, R10 ;  /* 0x0000000a110a7221 */ /* 0x010fc80000000000 */
[----:B-----5:R-:W-:-:S04]  /*08a0*/  FADD R10, R10, R25 ;  /* 0x000000190a0a7221 */ /* 0x020fc80000000000 */
[----:B------:R-:W-:-:S04]  /*08b0*/  FADD R10, R10, R9 ;  /* 0x000000090a0a7221 */ /* 0x000fc80000000000 */
[----:B------:R-:W-:-:S04]  /*08c0*/  FADD R10, R10, R7 ;  /* 0x000000070a0a7221 */ /* 0x000fc80000000000 */
[----:B------:R-:W-:-:S04]  /*08d0*/  FADD R10, R10, R5 ;  /* 0x000000050a0a7221 */ /* 0x000fc80000000000 */
[----:B------:R-:W-:-:S07]  /*08e0*/  FADD R2, R10, R13 ;  /* 0x0000000d0a027221 */ /* 0x000fce0000000000 */
.L_x_4:
        /* <DEDUP_REMOVED lines=10> */
[----:B------:R-:W5:Y:S01]  /*0990*/  LDG.E.64 R12, desc[UR10][R4.64+0x18] ;  /* 0x0000180a040c7981 */ /* 0x000f62000c1e1b00 */
[----:B--2---:R-:W-:-:S04]  /*09a0*/  IMAD.WIDE R6, R0, 0x4, R6 ;  /* 0x0000000400067825 */ /* 0x004fc800078e0206 */
[C---:B---3--:R-:W-:Y:S02]  /*09b0*/  IMAD.WIDE R8, R0.reuse, 0x4, R8 ;  /* 0x0000000400087825 */ /* 0x048fe400078e0208 */
[----:B------:R-:W2:Y:S02]  /*09c0*/  LDG.E R7, desc[UR10][R6.64] ;  /* 0x0000000a06077981 */ /* 0x000ea4000c1e1900 */
[C---:B----4-:R-:W-:Y:S02]  /*09d0*/  IMAD.WIDE R10, R0.reuse, 0x4, R10 ;  /* 0x00000004000a7825 */ /* 0x050fe400078e020a */
[----:B------:R-:W3:Y:S02]  /*09e0*/  LDG.E R9, desc[UR10][R8.64] ;  /* 0x0000000a08097981 */ /* 0x000ee4000c1e1900 */
[----:B-----5:R-:W-:Y:S02]  /*09f0*/  IMAD.WIDE R12, R0, 0x4, R12 ;  /* 0x00000004000c7825 */ /* 0x020fe400078e020c */
[----:B------:R-:W4:Y:S04]  /*0a00*/  LDG.E R11, desc[UR10][R10.64] ;  /* 0x0000000a0a0b7981 */ /* 0x000f28000c1e1900 */
[----:B------:R-:W5:Y:S01]  /*0a10*/  LDG.E R13, desc[UR10][R12.64] ;  /* 0x0000000a0c0d7981 */ /* 0x000f62000c1e1900 */
[----:B------:R-:W-:Y:S01]  /*0a20*/  IADD3 R3, PT, PT, R3, 0x4, RZ ;  /* 0x0000000403037810 */ /* 0x000fe20007ffe0ff */
[----:B--2---:R-:W-:-:S04]  /*0a30*/  FADD R2, R2, R7 ;  /* 0x0000000702027221 */ /* 0x004fc80000000000 */
[----:B---3--:R-:W-:-:S04]  /*0a40*/  FADD R2, R2, R9 ;  /* 0x0000000902027221 */ /* 0x008fc80000000000 */
[----:B----4-:R-:W-:-:S04]  /*0a50*/  FADD R2, R2, R11 ;  /* 0x0000000b02027221 */ /* 0x010fc80000000000 */
[----:B-----5:R-:W-:-:S07]  /*0a60*/  FADD R2, R2, R13 ;  /* 0x0000000d02027221 */ /* 0x020fce0000000000 */
.L_x_5:
[----:B------:R-:W-:Y:S05]  /*0a70*/  BRA.U !UP1, `(.L_x_3) ;  /* 0x0000000109407547 */ /* 0x000fea000b800000 */
[----:B------:R-:W0:Y:S01]  /*0a80*/  LDC.64 R4, c[0x0][0x388] ;  /* 0x0000e200ff047b82 */ /* 0x000e220000000a00 */
[----:B------:R-:W-:Y:S01]  /*0a90*/  UIADD3 UR4, UPT, UPT, -UR4, URZ, URZ ;  /* 0x000000ff04047290 */ /* 0x000fe2000fffe1ff */
[----:B0-----:R-:W-:-:S03]  /*0aa0*/  IMAD.WIDE.U32 R4, R3, 0x8, R4 ;  /* 0x0000000803047825 */ /* 0x001fc600078e0004 */
[----:B------:R-:W-:Y:S02]  /*0ab0*/  MOV R3, R4 ;  /* 0x0000000400037202 */ /* 0x000fe40000000f00 */
[----:B------:R-:W-:-:S07]  /*0ac0*/  MOV R8, R5 ;  /* 0x0000000500087202 */ /* 0x000fce0000000f00 */
.L_x_6:
[----:B------:R-:W-:Y:S02]  /*0ad0*/  MOV R6, R3 ;  /* 0x0000000300067202 */ /* 0x000fe40000000f00 */
[----:B------:R-:W-:-:S05]  /*0ae0*/  MOV R7, R8 ;  /* 0x0000000800077202 */ /* 0x000fca0000000f00 */
[----:B------:R-:W2:Y:S01]  /*0af0*/  LDG.E.64 R4, desc[UR10][R6.64] ;  /* 0x0000000a06047981 */ /* 0x000ea2000c1e1b00 */
[----:B------:R-:W-:-:S04]  /*0b00*/  UIADD3 UR4, UPT, UPT, UR4, 0x1, URZ ;  /* 0x0000000104047890 */ /* 0x000fc8000fffe0ff */
[----:B------:R-:W-:Y:S01]  /*0b10*/  UISETP.NE.AND UP0, UPT, UR4, URZ, UPT ;  /* 0x000000ff0400728c */ /* 0x000fe2000bf05270 */
[----:B--2---:R-:W-:-:S06]  /*0b20*/  IMAD.WIDE R4, R0, 0x4, R4 ;  /* 0x0000000400047825 */ /* 0x004fcc00078e0204 */
[----:B------:R-:W2:Y:S01]  /*0b30*/  LDG.E R5, desc[UR10][R4.64] ;  /* 0x0000000a04057981 */ /* 0x000ea2000c1e1900 */
[----:B------:R-:W-:-:S04]  /*0b40*/  IADD3 R3, P0, PT, R3, 0x8, RZ ;  /* 0x0000000803037810 */ /* 0x000fc80007f1e0ff */
[----:B------:R-:W-:Y:S01]  /*0b50*/  IADD3.X R8, PT, PT, RZ, R8, RZ, P0, !PT ;  /* 0x00000008ff087210 */ /* 0x000fe200007fe4ff */
[----:B--2---:R-:W-:Y:S01]  /*0b60*/  FADD R2, R5, R2 ;  /* 0x0000000205027221 */ /* 0x004fe20000000000 */
[----:B------:R-:W-:Y:S07]  /*0b70*/  BRA.U UP0, `(.L_x_6) ;  /* 0xfffffffd00d47547 */ /* 0x000fee000b83ffff */
.L_x_3:
[----:B------:R-:W-:-:S07]  /*0b80*/  FADD R5, R2, R2 ;  /* 0x0000000202057221 */ /* 0x000fce0000000000 */
.L_x_0:
[----:B------:R-:W0:Y:S02]  /*0b90*/  LDC.64 R2, c[0x0][0x380] ;  /* 0x0000e000ff027b82 */ /* 0x000e240000000a00 */
[----:B0-----:R-:W-:-:S05]  /*0ba0*/  IMAD.WIDE R2, R0, 0x4, R2 ;  /* 0x0000000400027825 */ /* 0x001fca00078e0202 */
[----:B------:R-:W-:Y:S01]  /*0bb0*/  STG.E desc[UR10][R2.64], R5 ;  /* 0x0000000502007986 */ /* 0x000fe2000c10190a */
[----:B------:R-:W-:Y:S05]  /*0bc0*/  EXIT ;  /* 0x000000000000794d */ /* 0x000fea0003800000 */
.L_x_7:
[----:B------:R-:W-:-:S00]  /*0bd0*/  BRA `(.L_x_7) ;  /* 0xfffffffc00fc7947 */ /* 0x000fc0000383ffff */
[----:B------:R-:W-:-:S00]  /*0be0*/  NOP ;  /* 0x0000000000007918 */ /* 0x000fc00000000000 */
        /* <DEDUP_REMOVED lines=9> */
.L_x_8:


//--------------------- .nv.shared.reserved.0     --------------------------
	.section	.nv.shared.reserved.0,"aw",@nobits
	.weak		__nv_reservedSMEM_offset_0_alias
	.size		__nv_reservedSMEM_offset_0_alias, 0, 64
	.other		__nv_reservedSMEM_offset_0_alias,@"STO_CUDA_RESERVED_SHARED STV_DEFAULT"
__nv_reservedSMEM_offset_0_alias:
	.zero		0
	.zero		64


//--------------------- .nv.constant0._Z6sumallPfPS_iii --------------------------
	.section	.nv.constant0._Z6sumallPfPS_iii,"a",@progbits
	.sectionflags	@""
	.align	4
.nv.constant0._Z6sumallPfPS_iii:
	.zero		924


//--------------------- SYMBOLS --------------------------

	.type		.nv.reservedSmem.offset0,@object
	.size		.nv.reservedSmem.offset0,0x4
